	.headerflags	@"EF_CUDA_TEXMODE_UNIFIED EF_CUDA_64BIT_ADDRESS EF_CUDA_ACCELERATORS EF_CUDA_SM90 EF_CUDA_VIRTUAL_SM(EF_CUDA_SM90)"
	.elftype	@"ET_EXEC"


//--------------------- .nv.info                  --------------------------
	.section	.nv.info,"",@"SHT_CUDA_INFO"
	.align	4


	//----- nvinfo : EIATTR_REGCOUNT
	.align		4
        /*0000*/ 	.byte	0x04, 0x2f
        /*0002*/ 	.short	(.L_2 - .L_1)
	.align		4
.L_1:
        /*0004*/ 	.word	index@(triton_poi_fused__softmax_0)
        /*0008*/ 	.word	0x00000014


	//----- nvinfo : EIATTR_MIN_STACK_SIZE
	.align		4
.L_2:
        /*000c*/ 	.byte	0x04, 0x12
        /*000e*/ 	.short	(.L_4 - .L_3)
	.align		4
.L_3:
        /*0010*/ 	.word	index@(triton_poi_fused__softmax_0)
        /*0014*/ 	.word	0x00000000


	//----- nvinfo : EIATTR_FRAME_SIZE
	.align		4
.L_4:
        /*0018*/ 	.byte	0x04, 0x11
        /*001a*/ 	.short	(.L_6 - .L_5)
	.align		4
.L_5:
        /*001c*/ 	.word	index@(triton_poi_fused__softmax_0)
        /*0020*/ 	.word	0x00000000


	//----- nvinfo : EIATTR_MIN_STACK_SIZE
	.align		4
.L_6:
        /*0024*/ 	.byte	0x04, 0x12
        /*0026*/ 	.short	(.L_8 - .L_7)
	.align		4
.L_7:
        /*0028*/ 	.word	index@(triton_poi_fused__softmax_0)
        /*002c*/ 	.word	0x00000000
.L_8:


//--------------------- .nv.info.triton_poi_fused__softmax_0 --------------------------
	.section	.nv.info.triton_poi_fused__softmax_0,"",@"SHT_CUDA_INFO"
	.sectionflags	@""
	.align	4


	//----- nvinfo : EIATTR_CUDA_API_VERSION
	.align		4
        /*0000*/ 	.byte	0x04, 0x37
        /*0002*/ 	.short	(.L_10 - .L_9)
.L_9:
        /*0004*/ 	.word	0x0000007c


	//----- nvinfo : EIATTR_KPARAM_INFO
	.align		4
.L_10:
        /*0008*/ 	.byte	0x04, 0x17
        /*000a*/ 	.short	(.L_12 - .L_11)
.L_11:
        /*000c*/ 	.word	0x00000000
        /*0010*/ 	.short	0x0002
        /*0012*/ 	.short	0x0010
        /*0014*/ 	.byte	0x00, 0xf0, 0x11, 0x00


	//----- nvinfo : EIATTR_KPARAM_INFO
	.align		4
.L_12:
        /*0018*/ 	.byte	0x04, 0x17
        /*001a*/ 	.short	(.L_14 - .L_13)
.L_13:
        /*001c*/ 	.word	0x00000000
        /*0020*/ 	.short	0x0001
        /*0022*/ 	.short	0x0008
        /*0024*/ 	.byte	0x00, 0xf4, 0x21, 0x00


	//----- nvinfo : EIATTR_KPARAM_INFO
	.align		4
.L_14:
        /*0028*/ 	.byte	0x04, 0x17
        /*002a*/ 	.short	(.L_16 - .L_15)
.L_15:
        /*002c*/ 	.word	0x00000000
        /*0030*/ 	.short	0x0000
        /*0032*/ 	.short	0x0000
        /*0034*/ 	.byte	0x00, 0xf4, 0x21, 0x00


	//----- nvinfo : EIATTR_SPARSE_MMA_MASK
	.align		4
.L_16:
        /*0038*/ 	.byte	0x03, 0x50
        /*003a*/ 	.short	0x0000


	//----- nvinfo : EIATTR_MAXREG_COUNT
	.align		4
        /*003c*/ 	.byte	0x03, 0x1b
        /*003e*/ 	.short	0x00ff


	//----- nvinfo : EIATTR_EXIT_INSTR_OFFSETS
	.align		4
        /*0040*/ 	.byte	0x04, 0x1c
        /*0042*/ 	.short	(.L_18 - .L_17)


	//   ....[0]....
.L_17:
        /*0044*/ 	.word	0x000011c0


	//   ....[1]....
        /*0048*/ 	.word	0x000011e0


	//----- nvinfo : EIATTR_REQNTID
	.align		4
.L_18:
        /*004c*/ 	.byte	0x04, 0x10
        /*004e*/ 	.short	(.L_20 - .L_19)
.L_19:
        /*0050*/ 	.word	0x00000020
        /*0054*/ 	.word	0x00000001
        /*0058*/ 	.word	0x00000001


	//----- nvinfo : EIATTR_CRS_STACK_SIZE
	.align		4
.L_20:
        /*005c*/ 	.byte	0x04, 0x1e
        /*005e*/ 	.short	(.L_22 - .L_21)
.L_21:
        /*0060*/ 	.word	0x00000000


	//----- nvinfo : EIATTR_CBANK_PARAM_SIZE
	.align		4
.L_22:
        /*0064*/ 	.byte	0x03, 0x19
        /*0066*/ 	.short	0x0014


	//----- nvinfo : EIATTR_PARAM_CBANK
	.align		4
        /*0068*/ 	.byte	0x04, 0x0a
        /*006a*/ 	.short	(.L_24 - .L_23)
	.align		4
.L_23:
        /*006c*/ 	.word	index@(.nv.constant0.triton_poi_fused__softmax_0)
        /*0070*/ 	.short	0x0210
        /*0072*/ 	.short	0x0014


	//----- nvinfo : EIATTR_SW_WAR
	.align		4
.L_24:
        /*0074*/ 	.byte	0x04, 0x36
        /*0076*/ 	.short	(.L_26 - .L_25)
.L_25:
        /*0078*/ 	.word	0x00000008
.L_26:


//--------------------- .nv.callgraph             --------------------------
	.section	.nv.callgraph,"",@"SHT_CUDA_CALLGRAPH"
	.align	4
	.sectionentsize	8
	.align		4
        /*0000*/ 	.word	0x00000000
	.align		4
        /*0004*/ 	.word	0xffffffff
	.align		4
        /*0008*/ 	.word	0x00000000
	.align		4
        /*000c*/ 	.word	0xfffffffe
	.align		4
        /*0010*/ 	.word	0x00000000
	.align		4
        /*0014*/ 	.word	0xfffffffd
	.align		4
        /*0018*/ 	.word	0x00000000
	.align		4
        /*001c*/ 	.word	0xfffffffc


//--------------------- .nv.constant4             --------------------------
	.section	.nv.constant4,"a",@progbits
	.align	8
	.align		8
.nv.constant4:
        /*0000*/ 	.dword	_$_str


//--------------------- .text.triton_poi_fused__softmax_0 --------------------------
	.section	.text.triton_poi_fused__softmax_0,"ax",@progbits
	.align	128
        .global         triton_poi_fused__softmax_0
        .type           triton_poi_fused__softmax_0,@function
        .size           triton_poi_fused__softmax_0,(.L_x_31 - triton_poi_fused__softmax_0)
        .other          triton_poi_fused__softmax_0,@"STO_CUDA_ENTRY STV_DEFAULT"
triton_poi_fused__softmax_0:
.text.triton_poi_fused__softmax_0:
[----:B------:R-:W0:Y:S02]  /*0000*/  LDC R1, c[0x0][0x28] ;  /* 0x00000a00ff017b82 */ /* 0x000e240000000800 */
[----:B------:R-:W1:Y:S01]  /*0010*/  S2R R0, SR_TID.X ;  /* 0x0000000000007919 */ /* 0x000e620000002100 */
[----:B------:R-:W2:Y:S01]  /*0020*/  LDC.64 R16, c[0x0][0x210] ;  /* 0x00008400ff107b82 */ /* 0x000ea20000000a00 */
[----:B------:R-:W-:Y:S01]  /*0030*/  ULDC.64 UR4, c[0x0][0x208] ;  /* 0x0000820000047ab9 */ /* 0x000fe20000000a00 */
[----:B------:R-:W3:Y:S01]  /*0040*/  S2R R3, SR_CTAID.X ;  /* 0x0000000000037919 */ /* 0x000ee20000002500 */
[----:B-1----:R-:W-:-:S04]  /*0050*/  SHF.L.U32 R0, R0, 0x1, RZ ;  /* 0x0000000100007819 */ /* 0x002fc800000006ff */
[----:B------:R-:W-:Y:S02]  /*0060*/  LOP3.LUT R0, R0, 0x3e, RZ, 0xc0, !PT ;  /* 0x0000003e00007812 */ /* 0x000fe400078ec0ff */
[----:B---3--:R-:W-:Y:S02]  /*0070*/  SHF.R.S32.HI R5, RZ, 0x19, R3 ;  /* 0x00000019ff057819 */ /* 0x008fe40000011403 */
[----:B------:R-:W-:Y:S02]  /*0080*/  LEA R4, R3, R0, 0x6 ;  /* 0x0000000003047211 */ /* 0x000fe400078e30ff */
[----:B------:R-:W-:Y:S02]  /*0090*/  CS2R R2, SRZ ;  /* 0x0000000000027805 */ /* 0x000fe4000001ff00 */
[----:B------:R-:W-:Y:S02]  /*00a0*/  SGXT R5, R5, 0x1 ;  /* 0x000000010505781a */ /* 0x000fe40000000200 */
[C---:B------:R-:W-:Y:S01]  /*00b0*/  ISETP.GE.AND P0, PT, R4.reuse, 0x40, PT ;  /* 0x000000400400780c */ /* 0x040fe20003f06270 */
[----:B--2---:R-:W-:Y:S01]  /*00c0*/  IMAD.WIDE R14, R4, 0x4, R16 ;  /* 0x00000004040e7825 */ /* 0x004fe200078e0210 */
[----:B------:R-:W-:Y:S01]  /*00d0*/  LEA.HI R5, R5, R4, RZ, 0x2 ;  /* 0x0000000405057211 */ /* 0x000fe200078f10ff */
[----:B------:R-:W-:-:S03]  /*00e0*/  HFMA2.MMA R12, -RZ, RZ, 0, 0 ;  /* 0x00000000ff0c7435 */ /* 0x000fc600000001ff */
[----:B------:R-:W-:-:S07]  /*00f0*/  LOP3.LUT R5, R5, 0xfffffffc, RZ, 0xc0, !PT ;  /* 0xfffffffc05057812 */ /* 0x000fce00078ec0ff */
[----:B------:R-:W2:Y:S01]  /*0100*/  @!P0 LDG.E.64 R2, desc[UR4][R14.64] ;  /* 0x000000040e028981 */ /* 0x000ea2000c1e1b00 */
[----:B------:R-:W-:Y:S01]  /*0110*/  IMAD.WIDE R16, R5, 0x4, R16 ;  /* 0x0000000405107825 */ /* 0x000fe200078e0210 */
[----:B------:R-:W-:Y:S02]  /*0120*/  CS2R R10, SRZ ;  /* 0x00000000000a7805 */ /* 0x000fe4000001ff00 */
[----:B------:R-:W-:Y:S02]  /*0130*/  CS2R R8, SRZ ;  /* 0x0000000000087805 */ /* 0x000fe4000001ff00 */
[----:B------:R-:W-:Y:S02]  /*0140*/  CS2R R6, SRZ ;  /* 0x0000000000067805 */ /* 0x000fe4000001ff00 */
[----:B------:R-:W-:Y:S01]  /*0150*/  MOV R5, RZ ;  /* 0x000000ff00057202 */ /* 0x000fe20000000f00 */
[----:B------:R1:W5:Y:S04]  /*0160*/  @!P0 LDG.E.EL R12, desc[UR4][R16.64] ;  /* 0x00000004100c8981 */ /* 0x000368000c2e1900 */
[----:B------:R1:W5:Y:S04]  /*0170*/  @!P0 LDG.E.EL R11, desc[UR4][R16.64] ;  /* 0x00000004100b8981 */ /* 0x000368000c2e1900 */
[----:B------:R1:W5:Y:S04]  /*0180*/  @!P0 LDG.E.EL R10, desc[UR4][R16.64+0x4] ;  /* 0x00000404100a8981 */ /* 0x000368000c2e1900 */
[----:B------:R1:W5:Y:S04]  /*0190*/  @!P0 LDG.E.EL R9, desc[UR4][R16.64+0x4] ;  /* 0x0000040410098981 */ /* 0x000368000c2e1900 */
[----:B------:R1:W5:Y:S04]  /*01a0*/  @!P0 LDG.E.EL R8, desc[UR4][R16.64+0x8] ;  /* 0x0000080410088981 */ /* 0x000368000c2e1900 */
[----:B------:R1:W5:Y:S04]  /*01b0*/  @!P0 LDG.E.EL R7, desc[UR4][R16.64+0x8] ;  /* 0x0000080410078981 */ /* 0x000368000c2e1900 */
[----:B------:R1:W5:Y:S04]  /*01c0*/  @!P0 LDG.E.EL R6, desc[UR4][R16.64+0xc] ;  /* 0x00000c0410068981 */ /* 0x000368000c2e1900 */
[----:B------:R1:W5:Y:S01]  /*01d0*/  @!P0 LDG.E.EL R5, desc[UR4][R16.64+0xc] ;  /* 0x00000c0410058981 */ /* 0x000362000c2e1900 */
[----:B------:R-:W-:Y:S01]  /*01e0*/  BSSY B0, `(.L_x_0) ;  /* 0x0000015000007945 */ /* 0x000fe20003800000 */
[----:B--2---:R-:W-:-:S05]  /*01f0*/  FADD.FTZ R15, |R2|, -RZ ;  /* 0x800000ff020f7221 */ /* 0x004fca0000010200 */
[----:B------:R-:W-:-:S13]  /*0200*/  FSETP.GE.AND P1, PT, R15, 0.60000002384185791016, PT ;  /* 0x3f19999a0f00780b */ /* 0x000fda0003f26000 */
[----:B-1----:R-:W-:Y:S05]  /*0210*/  @!P1 BRA `(.L_x_1) ;  /* 0x0000000000289947 */ /* 0x002fea0003800000 */
[C---:B------:R-:W-:Y:S01]  /*0220*/  FMUL R0, R15.reuse, 2.8853900432586669922 ;  /* 0x4038aa3b0f007820 */ /* 0x040fe20000400000 */
[----:B------:R-:W-:Y:S02]  /*0230*/  MOV R14, 0x3f800000 ;  /* 0x3f800000000e7802 */ /* 0x000fe40000000f00 */
[----:B------:R-:W-:-:S03]  /*0240*/  FSETP.GE.AND P1, PT, R15, 9.010913848876953125, PT ;  /* 0x41102cb40f00780b */ /* 0x000fc60003f26000 */
[----:B------:R-:W1:Y:S02]  /*0250*/  MUFU.EX2 R0, R0 ;  /* 0x0000000000007308 */ /* 0x000e640000000800 */
[----:B-1----:R-:W-:-:S06]  /*0260*/  FADD R13, R0, 1 ;  /* 0x3f800000000d7421 */ /* 0x002fcc0000000000 */
[----:B------:R-:W1:Y:S02]  /*0270*/  MUFU.RCP R13, R13 ;  /* 0x0000000d000d7308 */ /* 0x000e640000001000 */
[----:B-1----:R-:W-:-:S05]  /*0280*/  FFMA.FTZ R14, R13, -2, R14 ;  /* 0xc00000000d0e7823 */ /* 0x002fca000001000e */
[----:B------:R-:W-:-:S04]  /*0290*/  FSEL R15, R14, 1, !P1 ;  /* 0x3f8000000e0f7808 */ /* 0x000fc80004800000 */
[----:B------:R-:W-:Y:S01]  /*02a0*/  LOP3.LUT R2, R15, 0x80000000, R2, 0xf8, !PT ;  /* 0x800000000f027812 */ /* 0x000fe200078ef802 */
[----:B------:R-:W-:Y:S06]  /*02b0*/  BRA `(.L_x_2) ;  /* 0x00000000001c7947 */ /* 0x000fec0003800000 */
.L_x_1:
[----:B------:R-:W-:Y:S01]  /*02c0*/  MOV R0, 0x3c80f082 ;  /* 0x3c80f08200007802 */ /* 0x000fe20000000f00 */
[----:B------:R-:W-:-:S04]  /*02d0*/  FMUL R13, R2, R2 ;  /* 0x00000002020d7220 */ /* 0x000fc80000400000 */
[----:B------:R-:W-:-:S04]  /*02e0*/  FFMA.FTZ R0, R13, R0, -0.052303962409496307373 ;  /* 0xbd563cae0d007423 */ /* 0x000fc80000010000 */
[----:B------:R-:W-:-:S04]  /*02f0*/  FFMA.FTZ R0, R13, R0, 0.1331529766321182251 ;  /* 0x3e0859410d007423 */ /* 0x000fc80000010000 */
[----:B------:R-:W-:-:S04]  /*0300*/  FFMA.FTZ R0, R13, R0, -0.33332768082618713379 ;  /* 0xbeaaa9ed0d007423 */ /* 0x000fc80000010000 */
[----:B------:R-:W-:-:S04]  /*0310*/  FFMA.FTZ R13, R13, R0, RZ ;  /* 0x000000000d0d7223 */ /* 0x000fc800000100ff */
[----:B------:R-:W-:-:S07]  /*0320*/  FFMA.FTZ R2, R13, R2, R2 ;  /* 0x000000020d027223 */ /* 0x000fce0000010002 */
.L_x_2:
[----:B------:R-:W-:Y:S05]  /*0330*/  BSYNC B0 ;  /* 0x0000000000007941 */ /* 0x000fea0003800000 */
.L_x_0:
[----:B------:R-:W-:Y:S01]  /*0340*/  FADD.FTZ R15, |R3|, -RZ ;  /* 0x800000ff030f7221 */ /* 0x000fe20000010200 */
[----:B------:R-:W-:Y:S04]  /*0350*/  BSSY B0, `(.L_x_3) ;  /* 0x0000014000007945 */ /* 0x000fe80003800000 */
[----:B------:R-:W-:-:S13]  /*0360*/  FSETP.GE.AND P1, PT, R15, 0.60000002384185791016, PT ;  /* 0x3f19999a0f00780b */ /* 0x000fda0003f26000 */
[----:B------:R-:W-:Y:S05]  /*0370*/  @!P1 BRA `(.L_x_4) ;  /* 0x0000000000289947 */ /* 0x000fea0003800000 */
[C---:B------:R-:W-:Y:S01]  /*0380*/  FMUL R0, R15.reuse, 2.8853900432586669922 ;  /* 0x4038aa3b0f007820 */ /* 0x040fe20000400000 */
[----:B------:R-:W-:Y:S01]  /*0390*/  HFMA2.MMA R14, -RZ, RZ, 1.875, 0 ;  /* 0x3f800000ff0e7435 */ /* 0x000fe200000001ff */
[----:B------:R-:W-:-:S04]  /*03a0*/  FSETP.GE.AND P1, PT, R15, 9.010913848876953125, PT ;  /* 0x41102cb40f00780b */ /* 0x000fc80003f26000 */
[----:B------:R-:W1:Y:S02]  /*03b0*/  MUFU.EX2 R0, R0 ;  /* 0x0000000000007308 */ /* 0x000e640000000800 */
[----:B-1----:R-:W-:-:S06]  /*03c0*/  FADD R13, R0, 1 ;  /* 0x3f800000000d7421 */ /* 0x002fcc0000000000 */
[----:B------:R-:W1:Y:S02]  /*03d0*/  MUFU.RCP R13, R13 ;  /* 0x0000000d000d7308 */ /* 0x000e640000001000 */
[----:B-1----:R-:W-:-:S05]  /*03e0*/  FFMA.FTZ R14, R13, -2, R14 ;  /* 0xc00000000d0e7823 */ /* 0x002fca000001000e */
[----:B------:R-:W-:-:S04]  /*03f0*/  FSEL R14, R14, 1, !P1 ;  /* 0x3f8000000e0e7808 */ /* 0x000fc80004800000 */
[----:B------:R-:W-:Y:S01]  /*0400*/  LOP3.LUT R3, R14, 0x80000000, R3, 0xf8, !PT ;  /* 0x800000000e037812 */ /* 0x000fe200078ef803 */
[----:B------:R-:W-:Y:S06]  /*0410*/  BRA `(.L_x_5) ;  /* 0x00000000001c7947 */ /* 0x000fec0003800000 */
.L_x_4:
[----:B------:R-:W-:Y:S01]  /*0420*/  MOV R0, 0x3c80f082 ;  /* 0x3c80f08200007802 */ /* 0x000fe20000000f00 */
[----:B------:R-:W-:-:S04]  /*0430*/  FMUL R13, R3, R3 ;  /* 0x00000003030d7220 */ /* 0x000fc80000400000 */
[----:B------:R-:W-:-:S04]  /*0440*/  FFMA.FTZ R0, R13, R0, -0.052303962409496307373 ;  /* 0xbd563cae0d007423 */ /* 0x000fc80000010000 */
[----:B------:R-:W-:-:S04]  /*0450*/  FFMA.FTZ R0, R13, R0, 0.1331529766321182251 ;  /* 0x3e0859410d007423 */ /* 0x000fc80000010000 */
[----:B------:R-:W-:-:S04]  /*0460*/  FFMA.FTZ R0, R13, R0, -0.33332768082618713379 ;  /* 0xbeaaa9ed0d007423 */ /* 0x000fc80000010000 */
[----:B------:R-:W-:-:S04]  /*0470*/  FFMA.FTZ R0, R13, R0, RZ ;  /* 0x000000000d007223 */ /* 0x000fc800000100ff */
[----:B------:R-:W-:-:S07]  /*0480*/  FFMA.FTZ R3, R0, R3, R3 ;  /* 0x0000000300037223 */ /* 0x000fce0000010003 */
.L_x_5:
[----:B------:R-:W-:Y:S05]  /*0490*/  BSYNC B0 ;  /* 0x0000000000007941 */ /* 0x000fea0003800000 */
.L_x_3:
[----:B-----5:R-:W-:Y:S01]  /*04a0*/  FADD.FTZ R15, |R11|, -RZ ;  /* 0x800000ff0b0f7221 */ /* 0x020fe20000010200 */
        /* <DEDUP_REMOVED lines=13> */
.L_x_7:
[----:B------:R-:W-:Y:S01]  /*0580*/  MOV R0, 0x3c80f082 ;  /* 0x3c80f08200007802 */ /* 0x000fe20000000f00 */
[----:B------:R-:W-:-:S04]  /*0590*/  FMUL R13, R11, R11 ;  /* 0x0000000b0b0d7220 */ /* 0x000fc80000400000 */
[----:B------:R-:W-:-:S04]  /*05a0*/  FFMA.FTZ R0, R13, R0, -0.052303962409496307373 ;  /* 0xbd563cae0d007423 */ /* 0x000fc80000010000 */
[----:B------:R-:W-:-:S04]  /*05b0*/  FFMA.FTZ R0, R13, R0, 0.1331529766321182251 ;  /* 0x3e0859410d007423 */ /* 0x000fc80000010000 */
[----:B------:R-:W-:-:S04]  /*05c0*/  FFMA.FTZ R0, R13, R0, -0.33332768082618713379 ;  /* 0xbeaaa9ed0d007423 */ /* 0x000fc80000010000 */
[----:B------:R-:W-:-:S04]  /*05d0*/  FFMA.FTZ R0, R13, R0, RZ ;  /* 0x000000000d007223 */ /* 0x000fc800000100ff */
[----:B------:R-:W-:-:S07]  /*05e0*/  FFMA.FTZ R11, R0, R11, R11 ;  /* 0x0000000b000b7223 */ /* 0x000fce000001000b */
.L_x_8:
[----:B------:R-:W-:Y:S05]  /*05f0*/  BSYNC B0 ;  /* 0x0000000000007941 */ /* 0x000fea0003800000 */
.L_x_6:
        /* <DEDUP_REMOVED lines=14> */
.L_x_10:
[----:B------:R-:W-:Y:S01]  /*06e0*/  MOV R0, 0x3c80f082 ;  /* 0x3c80f08200007802 */ /* 0x000fe20000000f00 */
[----:B------:R-:W-:-:S04]  /*06f0*/  FMUL R13, R12, R12 ;  /* 0x0000000c0c0d7220 */ /* 0x000fc80000400000 */
[----:B------:R-:W-:-:S04]  /*0700*/  FFMA.FTZ R0, R13, R0, -0.052303962409496307373 ;  /* 0xbd563cae0d007423 */ /* 0x000fc80000010000 */
[----:B------:R-:W-:-:S04]  /*0710*/  FFMA.FTZ R0, R13, R0, 0.1331529766321182251 ;  /* 0x3e0859410d007423 */ /* 0x000fc80000010000 */
[----:B------:R-:W-:-:S04]  /*0720*/  FFMA.FTZ R0, R13, R0, -0.33332768082618713379 ;  /* 0xbeaaa9ed0d007423 */ /* 0x000fc80000010000 */
[----:B------:R-:W-:-:S04]  /*0730*/  FFMA.FTZ R13, R13, R0, RZ ;  /* 0x000000000d0d7223 */ /* 0x000fc800000100ff */
[----:B------:R-:W-:-:S07]  /*0740*/  FFMA.FTZ R12, R13, R12, R12 ;  /* 0x0000000c0d0c7223 */ /* 0x000fce000001000c */
.L_x_11:
[----:B------:R-:W-:Y:S05]  /*0750*/  BSYNC B0 ;  /* 0x0000000000007941 */ /* 0x000fea0003800000 */
.L_x_9:
        /* <DEDUP_REMOVED lines=14> */
.L_x_13:
[----:B------:R-:W-:Y:S01]  /*0840*/  MOV R0, 0x3c80f082 ;  /* 0x3c80f08200007802 */ /* 0x000fe20000000f00 */
[----:B------:R-:W-:-:S04]  /*0850*/  FMUL R13, R10, R10 ;  /* 0x0000000a0a0d7220 */ /* 0x000fc80000400000 */
[----:B------:R-:W-:-:S04]  /*0860*/  FFMA.FTZ R0, R13, R0, -0.052303962409496307373 ;  /* 0xbd563cae0d007423 */ /* 0x000fc80000010000 */
[----:B------:R-:W-:-:S04]  /*0870*/  FFMA.FTZ R0, R13, R0, 0.1331529766321182251 ;  /* 0x3e0859410d007423 */ /* 0x000fc80000010000 */
[----:B------:R-:W-:-:S04]  /*0880*/  FFMA.FTZ R0, R13, R0, -0.33332768082618713379 ;  /* 0xbeaaa9ed0d007423 */ /* 0x000fc80000010000 */
[----:B------:R-:W-:-:S04]  /*0890*/  FFMA.FTZ R13, R13, R0, RZ ;  /* 0x000000000d0d7223 */ /* 0x000fc800000100ff */
[----:B------:R-:W-:-:S07]  /*08a0*/  FFMA.FTZ R10, R13, R10, R10 ;  /* 0x0000000a0d0a7223 */ /* 0x000fce000001000a */
.L_x_14:
[----:B------:R-:W-:Y:S05]  /*08b0*/  BSYNC B0 ;  /* 0x0000000000007941 */ /* 0x000fea0003800000 */
.L_x_12:
        /* <DEDUP_REMOVED lines=14> */
.L_x_16:
[----:B------:R-:W-:Y:S01]  /*09a0*/  MOV R0, 0x3c80f082 ;  /* 0x3c80f08200007802 */ /* 0x000fe20000000f00 */
[----:B------:R-:W-:-:S04]  /*09b0*/  FMUL R13, R9, R9 ;  /* 0x00000009090d7220 */ /* 0x000fc80000400000 */
[----:B------:R-:W-:-:S04]  /*09c0*/  FFMA.FTZ R0, R13, R0, -0.052303962409496307373 ;  /* 0xbd563cae0d007423 */ /* 0x000fc80000010000 */
[----:B------:R-:W-:-:S04]  /*09d0*/  FFMA.FTZ R0, R13, R0, 0.1331529766321182251 ;  /* 0x3e0859410d007423 */ /* 0x000fc80000010000 */
[----:B------:R-:W-:-:S04]  /*09e0*/  FFMA.FTZ R0, R13, R0, -0.33332768082618713379 ;  /* 0xbeaaa9ed0d007423 */ /* 0x000fc80000010000 */
[----:B------:R-:W-:-:S04]  /*09f0*/  FFMA.FTZ R0, R13, R0, RZ ;  /* 0x000000000d007223 */ /* 0x000fc800000100ff */
[----:B------:R-:W-:-:S07]  /*0a00*/  FFMA.FTZ R9, R0, R9, R9 ;  /* 0x0000000900097223 */ /* 0x000fce0000010009 */
.L_x_17:
[----:B------:R-:W-:Y:S05]  /*0a10*/  BSYNC B0 ;  /* 0x0000000000007941 */ /* 0x000fea0003800000 */
.L_x_15:
        /* <DEDUP_REMOVED lines=14> */
.L_x_19:
[----:B------:R-:W-:Y:S01]  /*0b00*/  MOV R0, 0x3c80f082 ;  /* 0x3c80f08200007802 */ /* 0x000fe20000000f00 */
[----:B------:R-:W-:-:S04]  /*0b10*/  FMUL R13, R8, R8 ;  /* 0x00000008080d7220 */ /* 0x000fc80000400000 */
[----:B------:R-:W-:-:S04]  /*0b20*/  FFMA.FTZ R0, R13, R0, -0.052303962409496307373 ;  /* 0xbd563cae0d007423 */ /* 0x000fc80000010000 */
[----:B------:R-:W-:-:S04]  /*0b30*/  FFMA.FTZ R0, R13, R0, 0.1331529766321182251 ;  /* 0x3e0859410d007423 */ /* 0x000fc80000010000 */
[----:B------:R-:W-:-:S04]  /*0b40*/  FFMA.FTZ R0, R13, R0, -0.33332768082618713379 ;  /* 0xbeaaa9ed0d007423 */ /* 0x000fc80000010000 */
[----:B------:R-:W-:-:S04]  /*0b50*/  FFMA.FTZ R13, R13, R0, RZ ;  /* 0x000000000d0d7223 */ /* 0x000fc800000100ff */
[----:B------:R-:W-:-:S07]  /*0b60*/  FFMA.FTZ R8, R13, R8, R8 ;  /* 0x000000080d087223 */ /* 0x000fce0000010008 */
.L_x_20:
[----:B------:R-:W-:Y:S05]  /*0b70*/  BSYNC B0 ;  /* 0x0000000000007941 */ /* 0x000fea0003800000 */
.L_x_18:
        /* <DEDUP_REMOVED lines=14> */
.L_x_22:
[----:B------:R-:W-:Y:S01]  /*0c60*/  MOV R0, 0x3c80f082 ;  /* 0x3c80f08200007802 */ /* 0x000fe20000000f00 */
[----:B------:R-:W-:-:S04]  /*0c70*/  FMUL R13, R7, R7 ;  /* 0x00000007070d7220 */ /* 0x000fc80000400000 */
[----:B------:R-:W-:-:S04]  /*0c80*/  FFMA.FTZ R0, R13, R0, -0.052303962409496307373 ;  /* 0xbd563cae0d007423 */ /* 0x000fc80000010000 */
[----:B------:R-:W-:-:S04]  /*0c90*/  FFMA.FTZ R0, R13, R0, 0.1331529766321182251 ;  /* 0x3e0859410d007423 */ /* 0x000fc80000010000 */
[----:B------:R-:W-:-:S04]  /*0ca0*/  FFMA.FTZ R0, R13, R0, -0.33332768082618713379 ;  /* 0xbeaaa9ed0d007423 */ /* 0x000fc80000010000 */
[----:B------:R-:W-:-:S04]  /*0cb0*/  FFMA.FTZ R0, R13, R0, RZ ;  /* 0x000000000d007223 */ /* 0x000fc800000100ff */
[----:B------:R-:W-:-:S07]  /*0cc0*/  FFMA.FTZ R7, R0, R7, R7 ;  /* 0x0000000700077223 */ /* 0x000fce0000010007 */
.L_x_23:
[----:B------:R-:W-:Y:S05]  /*0cd0*/  BSYNC B0 ;  /* 0x0000000000007941 */ /* 0x000fea0003800000 */
.L_x_21:
        /* <DEDUP_REMOVED lines=14> */
.L_x_25:
[----:B------:R-:W-:Y:S01]  /*0dc0*/  MOV R0, 0x3c80f082 ;  /* 0x3c80f08200007802 */ /* 0x000fe20000000f00 */
[----:B------:R-:W-:-:S04]  /*0dd0*/  FMUL R13, R6, R6 ;  /* 0x00000006060d7220 */ /* 0x000fc80000400000 */
[----:B------:R-:W-:-:S04]  /*0de0*/  FFMA.FTZ R0, R13, R0, -0.052303962409496307373 ;  /* 0xbd563cae0d007423 */ /* 0x000fc80000010000 */
[----:B------:R-:W-:-:S04]  /*0df0*/  FFMA.FTZ R0, R13, R0, 0.1331529766321182251 ;  /* 0x3e0859410d007423 */ /* 0x000fc80000010000 */
[----:B------:R-:W-:-:S04]  /*0e00*/  FFMA.FTZ R0, R13, R0, -0.33332768082618713379 ;  /* 0xbeaaa9ed0d007423 */ /* 0x000fc80000010000 */
[----:B------:R-:W-:-:S04]  /*0e10*/  FFMA.FTZ R13, R13, R0, RZ ;  /* 0x000000000d0d7223 */ /* 0x000fc800000100ff */
[----:B------:R-:W-:-:S07]  /*0e20*/  FFMA.FTZ R6, R13, R6, R6 ;  /* 0x000000060d067223 */ /* 0x000fce0000010006 */
.L_x_26:
[----:B------:R-:W-:Y:S05]  /*0e30*/  BSYNC B0 ;  /* 0x0000000000007941 */ /* 0x000fea0003800000 */
.L_x_24:
[----:B------:R-:W-:Y:S01]  /*0e40*/  FADD.FTZ R16, |R5|, -RZ ;  /* 0x800000ff05107221 */ /* 0x000fe20000010200 */
[----:B------:R-:W-:Y:S01]  /*0e50*/  BSSY B0, `(.L_x_27) ;  /* 0x0000015000007945 */ /* 0x000fe20003800000 */
[----:B------:R-:W-:-:S03]  /*0e60*/  SHF.R.S32.HI R15, RZ, 0x1f, R4 ;  /* 0x0000001fff0f7819 */ /* 0x000fc60000011404 */
        /* <DEDUP_REMOVED lines=12> */
.L_x_28:
[----:B------:R-:W-:Y:S01]  /*0f30*/  MOV R0, 0x3c80f082 ;  /* 0x3c80f08200007802 */ /* 0x000fe20000000f00 */
[----:B------:R-:W-:-:S04]  /*0f40*/  FMUL R13, R5, R5 ;  /* 0x00000005050d7220 */ /* 0x000fc80000400000 */
[----:B------:R-:W-:-:S04]  /*0f50*/  FFMA.FTZ R0, R13, R0, -0.052303962409496307373 ;  /* 0xbd563cae0d007423 */ /* 0x000fc80000010000 */
[----:B------:R-:W-:-:S04]  /*0f60*/  FFMA.FTZ R0, R13, R0, 0.1331529766321182251 ;  /* 0x3e0859410d007423 */ /* 0x000fc80000010000 */
[----:B------:R-:W-:-:S04]  /*0f70*/  FFMA.FTZ R0, R13, R0, -0.33332768082618713379 ;  /* 0xbeaaa9ed0d007423 */ /* 0x000fc80000010000 */
[----:B------:R-:W-:-:S04]  /*0f80*/  FFMA.FTZ R0, R13, R0, RZ ;  /* 0x000000000d007223 */ /* 0x000fc800000100ff */
[----:B------:R-:W-:-:S07]  /*0f90*/  FFMA.FTZ R5, R0, R5, R5 ;  /* 0x0000000500057223 */ /* 0x000fce0000010005 */
.L_x_29:
[----:B------:R-:W-:Y:S05]  /*0fa0*/  BSYNC B0 ;  /* 0x0000000000007941 */ /* 0x000fea0003800000 */
.L_x_27:
[C---:B------:R-:W-:Y:S01]  /*0fb0*/  FSETP.NAN.AND P4, PT, R11.reuse, R11, PT ;  /* 0x0000000b0b00720b */ /* 0x040fe20003f88000 */
[----:B------:R-:W-:Y:S01]  /*0fc0*/  ULDC.64 UR6, c[0x0][0x218] ;  /* 0x0000860000067ab9 */ /* 0x000fe20000000a00 */
[C---:B------:R-:W-:Y:S02]  /*0fd0*/  FSETP.NAN.AND P2, PT, R12.reuse, R12, PT ;  /* 0x0000000c0c00720b */ /* 0x040fe40003f48000 */
[----:B------:R-:W-:Y:S02]  /*0fe0*/  FSETP.GT.AND P3, PT, R11, R10, PT ;  /* 0x0000000a0b00720b */ /* 0x000fe40003f64000 */
[----:B------:R-:W-:-:S07]  /*0ff0*/  FSETP.GT.AND P1, PT, R12, R9, PT ;  /* 0x000000090c00720b */ /* 0x000fce0003f24000 */
[----:B------:R-:W-:Y:S02]  /*1000*/  @!P4 FSEL R11, R11, R10, P3 ;  /* 0x0000000a0b0bc208 */ /* 0x000fe40001800000 */
[----:B------:R-:W-:Y:S02]  /*1010*/  @!P2 FSEL R12, R12, R9, P1 ;  /* 0x000000090c0ca208 */ /* 0x000fe40000800000 */
[C---:B------:R-:W-:Y:S02]  /*1020*/  FSETP.NAN.AND P4, PT, R11.reuse, R11, PT ;  /* 0x0000000b0b00720b */ /* 0x040fe40003f88000 */
        /* <DEDUP_REMOVED lines=10> */
[----:B------:R-:W-:-:S03]  /*10d0*/  @!P4 FSEL R12, R12, R5, P2 ;  /* 0x000000050c0cc208 */ /* 0x000fc60001000000 */
[----:B------:R-:W-:Y:S02]  /*10e0*/  FADD R2, -R11, R2 ;  /* 0x000000020b027221 */ /* 0x000fe40000000100 */
[----:B------:R-:W-:Y:S02]  /*10f0*/  FADD R3, -R12, R3 ;  /* 0x000000030c037221 */ /* 0x000fe40000000100 */
[----:B------:R-:W-:Y:S01]  /*1100*/  FMUL R0, R2, 1.4426950216293334961 ;  /* 0x3fb8aa3b02007820 */ /* 0x000fe20000400000 */
[----:B------:R-:W-:Y:S01]  /*1110*/  LEA R2, P3, R4, UR6, 0x2 ;  /* 0x0000000604027c11 */ /* 0x000fe2000f8610ff */
[----:B------:R-:W-:-:S03]  /*1120*/  FMUL R5, R3, 1.4426950216293334961 ;  /* 0x3fb8aa3b03057820 */ /* 0x000fc60000400000 */
[----:B------:R-:W-:Y:S02]  /*1130*/  FSETP.GEU.AND P1, PT, R0, -126, PT ;  /* 0xc2fc00000000780b */ /* 0x000fe40003f2e000 */
[----:B------:R-:W-:Y:S02]  /*1140*/  FSETP.GEU.AND P2, PT, R5, -126, PT ;  /* 0xc2fc00000500780b */ /* 0x000fe40003f4e000 */
[----:B------:R-:W-:-:S09]  /*1150*/  LEA.HI.X R3, R4, UR7, R15, 0x2, P3 ;  /* 0x0000000704037c11 */ /* 0x000fd200098f140f */
[----:B------:R-:W-:Y:S02]  /*1160*/  @!P1 FMUL R0, R0, 0.5 ;  /* 0x3f00000000009820 */ /* 0x000fe40000400000 */
[----:B------:R-:W-:Y:S02]  /*1170*/  @!P2 FMUL R5, R5, 0.5 ;  /* 0x3f0000000505a820 */ /* 0x000fe40000400000 */
[----:B------:R-:W1:Y:S08]  /*1180*/  MUFU.EX2 R6, R0 ;  /* 0x0000000000067308 */ /* 0x000e700000000800 */
[----:B------:R-:W2:Y:S01]  /*1190*/  MUFU.EX2 R7, R5 ;  /* 0x0000000500077308 */ /* 0x000ea20000000800 */
[----:B-1----:R-:W-:Y:S01]  /*11a0*/  @!P1 FMUL R6, R6, R6 ;  /* 0x0000000606069220 */ /* 0x002fe20000400000 */
[----:B--2---:R-:W-:Y:S01]  /*11b0*/  @!P2 FMUL R7, R7, R7 ;  /* 0x000000070707a220 */ /* 0x004fe20000400000 */
[----:B------:R-:W-:Y:S06]  /*11c0*/  @P0 EXIT ;  /* 0x000000000000094d */ /* 0x000fec0003800000 */
[----:B------:R-:W-:Y:S01]  /*11d0*/  STG.E.64 desc[UR4][R2.64], R6 ;  /* 0x0000000602007986 */ /* 0x000fe2000c101b04 */
[----:B------:R-:W-:Y:S05]  /*11e0*/  EXIT ;  /* 0x000000000000794d */ /* 0x000fea0003800000 */
.L_x_30:
[----:B------:R-:W-:-:S00]  /*11f0*/  BRA `(.L_x_30) ;  /* 0xfffffffc00fc7947 */ /* 0x000fc0000383ffff */
[----:B------:R-:W-:-:S00]  /*1200*/  NOP ;  /* 0x0000000000007918 */ /* 0x000fc00000000000 */
[----:B------:R-:W-:-:S00]  /*1210*/  NOP ;  /* 0x0000000000007918 */ /* 0x000fc00000000000 */
[----:B------:R-:W-:-:S00]  /*1220*/  NOP ;  /* 0x0000000000007918 */ /* 0x000fc00000000000 */
[----:B------:R-:W-:-:S00]  /*1230*/  NOP ;  /* 0x0000000000007918 */ /* 0x000fc00000000000 */
[----:B------:R-:W-:-:S00]  /*1240*/  NOP ;  /* 0x0000000000007918 */ /* 0x000fc00000000000 */
[----:B------:R-:W-:-:S00]  /*1250*/  NOP ;  /* 0x0000000000007918 */ /* 0x000fc00000000000 */
[----:B------:R-:W-:-:S00]  /*1260*/  NOP ;  /* 0x0000000000007918 */ /* 0x000fc00000000000 */
[----:B------:R-:W-:-:S00]  /*1270*/  NOP ;  /* 0x0000000000007918 */ /* 0x000fc00000000000 */
.L_x_31:


//--------------------- .nv.global.init           --------------------------
	.section	.nv.global.init,"aw",@progbits
.nv.global.init:
	.type		_$_str,@object
	.size		_$_str,(.L_0 - _$_str)
_$_str:
        /*0000*/ 	.byte	0x5f, 0x5f, 0x43, 0x55, 0x44, 0x41, 0x5f, 0x46, 0x54, 0x5a, 0x00
.L_0:


//--------------------- .nv.constant0.triton_poi_fused__softmax_0 --------------------------
	.section	.nv.constant0.triton_poi_fused__softmax_0,"a",@progbits
	.sectionflags	@""
	.align	4
.nv.constant0.triton_poi_fused__softmax_0:
	.zero		548
